//
// Generated by NVIDIA NVVM Compiler
//
// Compiler Build ID: CL-36424714
// Cuda compilation tools, release 13.0, V13.0.88
// Based on NVVM 20.0.0
//

.version 9.0
.target sm_100
.address_size 64

	// .globl	_Z6kernelPfS_

.visible .entry _Z6kernelPfS_(
	.param .u64 .ptr .align 1 _Z6kernelPfS__param_0,
	.param .u64 .ptr .align 1 _Z6kernelPfS__param_1
)
{
	.reg .pred 	%p<2>;
	.reg .b32 	%r<2>;
	.reg .b32 	%f<3>;
	.reg .b64 	%rd<7>;

	ld.param.u64 	%rd1, [_Z6kernelPfS__param_0];
	ld.param.u64 	%rd2, [_Z6kernelPfS__param_1];
	cvta.to.global.u64 	%rd3, %rd2;
	mov.u32 	%r1, %tid.x;
	mul.wide.u32 	%rd4, %r1, 4;
	add.s64 	%rd5, %rd3, %rd4;
	ld.global.f32 	%f1, [%rd5];
	setp.geu.f32 	%p1, %f1, 0f41700000;
	@%p1 bra 	$L__BB0_2;
	cvta.to.global.u64 	%rd6, %rd1;
	atom.global.add.f32 	%f2, [%rd6], 0f4019999A;
$L__BB0_2:
	ret;

}


// ===== COMPILED SASS (sm_100) =====

	.target	sm_100

	.elftype	@"ET_EXEC"


//--------------------- .note.nv.tkinfo           --------------------------
	.section	.note.nv.tkinfo,"",@"SHT_NOTE"
	.sectionflags	@"SHF_NOTE_NV_TKINFO"
	.tkinfo
        /*0018*/ 	.word	0x00000002
        /*0030*/ 	.string	""
        /*0030*/ 	.string	"ptxas"
        /*0030*/ 	.string	"Cuda compilation tools, release 13.0, V13.0.88"
        /*0030*/ 	.string	"Build cuda_13.0.r13.0/compiler.36424714_0"
        /*0030*/ 	.string	"-arch sm_100 -m 64 "



//--------------------- .note.nv.cuinfo           --------------------------
	.section	.note.nv.cuinfo,"",@"SHT_NOTE"
	.sectionflags	@"SHF_NOTE_NV_CUINFO"
        /*0018*/ 	.short	0x0002
        /*001a*/ 	.short	0x0064
        /*001c*/ 	.short	0x0082
	.zero		2


//--------------------- .nv.info                  --------------------------
	.section	.nv.info,"",@"SHT_CUDA_INFO"
	.align	4


	//----- nvinfo : EIATTR_REGCOUNT
	.align		4
        /*0000*/ 	.byte	0x04, 0x2f
        /*0002*/ 	.short	(.L_1 - .L_0)
	.align		4
.L_0:
        /*0004*/ 	.word	index@(_Z6kernelPfS_)
        /*0008*/ 	.word	0x00000008


	//----- nvinfo : EIATTR_FRAME_SIZE
	.align		4
.L_1:
        /*000c*/ 	.byte	0x04, 0x11
        /*000e*/ 	.short	(.L_3 - .L_2)
	.align		4
.L_2:
        /*0010*/ 	.word	index@(_Z6kernelPfS_)
        /*0014*/ 	.word	0x00000000


	//----- nvinfo : EIATTR_MIN_STACK_SIZE
	.align		4
.L_3:
        /*0018*/ 	.byte	0x04, 0x12
        /*001a*/ 	.short	(.L_5 - .L_4)
	.align		4
.L_4:
        /*001c*/ 	.word	index@(_Z6kernelPfS_)
        /*0020*/ 	.word	0x00000000
.L_5:


//--------------------- .nv.compat                --------------------------
	.section	.nv.compat,"",@"SHT_CUDA_COMPAT_INFO"
	.align	4
        /*0000*/ 	.byte	0x02, 0x09, 0x00, 0x00, 0x02, 0x02, 0x01, 0x00, 0x02, 0x05, 0x05, 0x00, 0x03, 0x07, 0x01, 0x01
        /*0010*/ 	.byte	0x02, 0x03, 0x00, 0x00, 0x02, 0x06, 0x01, 0x00, 0x04, 0x0b, 0x08, 0x00, 0x01, 0x00, 0x00, 0x00
        /*0020*/ 	.byte	0x00, 0x00, 0x00, 0x00


//--------------------- .nv.info._Z6kernelPfS_    --------------------------
	.section	.nv.info._Z6kernelPfS_,"",@"SHT_CUDA_INFO"
	.sectionflags	@""
	.align	4


	//----- nvinfo : EIATTR_CUDA_API_VERSION
	.align		4
        /*0000*/ 	.byte	0x04, 0x37
        /*0002*/ 	.short	(.L_7 - .L_6)
.L_6:
        /*0004*/ 	.word	0x00000082


	//----- nvinfo : EIATTR_KPARAM_INFO
	.align		4
.L_7:
        /*0008*/ 	.byte	0x04, 0x17
        /*000a*/ 	.short	(.L_9 - .L_8)
.L_8:
        /*000c*/ 	.word	0x00000000
        /*0010*/ 	.short	0x0001
        /*0012*/ 	.short	0x0008
        /*0014*/ 	.byte	0x00, 0xf5, 0x21, 0x00


	//----- nvinfo : EIATTR_KPARAM_INFO
	.align		4
.L_9:
        /*0018*/ 	.byte	0x04, 0x17
        /*001a*/ 	.short	(.L_11 - .L_10)
.L_10:
        /*001c*/ 	.word	0x00000000
        /*0020*/ 	.short	0x0000
        /*0022*/ 	.short	0x0000
        /*0024*/ 	.byte	0x00, 0xf5, 0x21, 0x00


	//----- nvinfo : EIATTR_SPARSE_MMA_MASK
	.align		4
.L_11:
        /*0028*/ 	.byte	0x03, 0x50
        /*002a*/ 	.short	0x0000


	//----- nvinfo : EIATTR_MAXREG_COUNT
	.align		4
        /*002c*/ 	.byte	0x03, 0x1b
        /*002e*/ 	.short	0x00ff


	//----- nvinfo : EIATTR_MERCURY_ISA_VERSION
	.align		4
        /*0030*/ 	.byte	0x03, 0x5f
        /*0032*/ 	.short	0x0101


	//----- nvinfo : EIATTR_VRC_CTA_INIT_COUNT
	.align		4
        /*0034*/ 	.byte	0x02, 0x4a
	.zero		1
	.zero		1


	//----- nvinfo : EIATTR_EXIT_INSTR_OFFSETS
	.align		4
        /*0038*/ 	.byte	0x04, 0x1c
        /*003a*/ 	.short	(.L_13 - .L_12)


	//   ....[0]....
.L_12:
        /*003c*/ 	.word	0x00000070


	//   ....[1]....
        /*0040*/ 	.word	0x000000b0


	//----- nvinfo : EIATTR_CBANK_PARAM_SIZE
	.align		4
.L_13:
        /*0044*/ 	.byte	0x03, 0x19
        /*0046*/ 	.short	0x0010


	//----- nvinfo : EIATTR_PARAM_CBANK
	.align		4
        /*0048*/ 	.byte	0x04, 0x0a
        /*004a*/ 	.short	(.L_15 - .L_14)
	.align		4
.L_14:
        /*004c*/ 	.word	index@(.nv.constant0._Z6kernelPfS_)
        /*0050*/ 	.short	0x0380
        /*0052*/ 	.short	0x0010


	//----- nvinfo : EIATTR_SW_WAR
	.align		4
.L_15:
        /*0054*/ 	.byte	0x04, 0x36
        /*0056*/ 	.short	(.L_17 - .L_16)
.L_16:
        /*0058*/ 	.word	0x00000008
.L_17:


//--------------------- .nv.callgraph             --------------------------
	.section	.nv.callgraph,"",@"SHT_CUDA_CALLGRAPH"
	.align	4
	.sectionentsize	8
	.align		4
        /*0000*/ 	.word	0x00000000
	.align		4
        /*0004*/ 	.word	0xffffffff
	.align		4
        /*0008*/ 	.word	0x00000000
	.align		4
        /*000c*/ 	.word	0xfffffffe
	.align		4
        /*0010*/ 	.word	0x00000000
	.align		4
        /*0014*/ 	.word	0xfffffffd
	.align		4
        /*0018*/ 	.word	0x00000000
	.align		4
        /*001c*/ 	.word	0xfffffffc


//--------------------- .text._Z6kernelPfS_       --------------------------
	.section	.text._Z6kernelPfS_,"ax",@progbits
	.align	128
        .global         _Z6kernelPfS_
        .type           _Z6kernelPfS_,@function
        .size           _Z6kernelPfS_,(.L_x_1 - _Z6kernelPfS_)
        .other          _Z6kernelPfS_,@"STO_CUDA_ENTRY STV_DEFAULT"
_Z6kernelPfS_:
.text._Z6kernelPfS_:
[----:B------:R-:W-:Y:S01]  /*0000*/  LDC R1, c[0x0][0x37c] ;  /* 0x0000df00ff017b82 */ /* 0x000fe20000000800 */
[----:B------:R-:W0:Y:S07]  /*0010*/  S2R R5, SR_TID.X ;  /* 0x0000000000057919 */ /* 0x000e2e0000002100 */
[----:B------:R-:W0:Y:S01]  /*0020*/  LDC.64 R2, c[0x0][0x388] ;  /* 0x0000e200ff027b82 */ /* 0x000e220000000a00 */
[----:B------:R-:W1:Y:S01]  /*0030*/  LDCU.64 UR4, c[0x0][0x358] ;  /* 0x00006b00ff0477ac */ /* 0x000e620008000a00 */
[----:B0-----:R-:W-:-:S06]  /*0040*/  IMAD.WIDE.U32 R2, R5, 0x4, R2 ;  /* 0x0000000405027825 */ /* 0x001fcc00078e0002 */
[----:B-1----:R-:W2:Y:S02]  /*0050*/  LDG.E R2, desc[UR4][R2.64] ;  /* 0x0000000402027981 */ /* 0x002ea4000c1e1900 */
[----:B--2---:R-:W-:-:S13]  /*0060*/  FSETP.GEU.AND P0, PT, R2, 15, PT ;  /* 0x417000000200780b */ /* 0x004fda0003f0e000 */
[----:B------:R-:W-:Y:S05]  /*0070*/  @P0 EXIT ;  /* 0x000000000000094d */ /* 0x000fea0003800000 */
[----:B------:R-:W0:Y:S01]  /*0080*/  LDC.64 R2, c[0x0][0x380] ;  /* 0x0000e000ff027b82 */ /* 0x000e220000000a00 */
[----:B------:R-:W-:-:S05]  /*0090*/  HFMA2 R5, -RZ, RZ, 2.048828125, -0.002735137939453125 ;  /* 0x4019999aff057431 */ /* 0x000fca00000001ff */
[----:B0-----:R-:W-:Y:S01]  /*00a0*/  REDG.E.ADD.F32.FTZ.RN.STRONG.GPU desc[UR4][R2.64], R5 ;  /* 0x00000005020079a6 */ /* 0x001fe2000c12f304 */
[----:B------:R-:W-:Y:S05]  /*00b0*/  EXIT ;  /* 0x000000000000794d */ /* 0x000fea0003800000 */
.L_x_0:
[----:B------:R-:W-:-:S00]  /*00c0*/  BRA `(.L_x_0) ;  /* 0xfffffffc00fc7947 */ /* 0x000fc0000383ffff */
[----:B------:R-:W-:-:S00]  /*00d0*/  NOP ;  /* 0x0000000000007918 */ /* 0x000fc00000000000 */
        /* <DEDUP_REMOVED lines=10> */
.L_x_1:


//--------------------- .nv.shared.reserved.0     --------------------------
	.section	.nv.shared.reserved.0,"aw",@nobits
	.weak		__nv_reservedSMEM_offset_0_alias
	.size		__nv_reservedSMEM_offset_0_alias, 0, 64
	.other		__nv_reservedSMEM_offset_0_alias,@"STO_CUDA_RESERVED_SHARED STV_DEFAULT"
__nv_reservedSMEM_offset_0_alias:
	.zero		0
	.zero		64


//--------------------- .nv.constant0._Z6kernelPfS_ --------------------------
	.section	.nv.constant0._Z6kernelPfS_,"a",@progbits
	.sectionflags	@""
	.align	4
.nv.constant0._Z6kernelPfS_:
	.zero		912


//--------------------- SYMBOLS --------------------------

	.type		.nv.reservedSmem.offset0,@object
	.size		.nv.reservedSmem.offset0,0x4
